//
// Generated by NVIDIA NVVM Compiler
//
// Compiler Build ID: CL-36424714
// Cuda compilation tools, release 13.0, V13.0.88
// Based on NVVM 20.0.0
//

.version 9.0
.target sm_100
.address_size 64

	// .globl	_Z15computeThreadIDPj

.visible .entry _Z15computeThreadIDPj(
	.param .u64 .ptr .align 1 _Z15computeThreadIDPj_param_0
)
{
	.reg .b32 	%r<17>;
	.reg .b64 	%rd<5>;

	ld.param.u64 	%rd1, [_Z15computeThreadIDPj_param_0];
	cvta.to.global.u64 	%rd2, %rd1;
	mov.u32 	%r1, %ctaid.z;
	mov.u32 	%r2, %nctaid.y;
	mov.u32 	%r3, %nctaid.x;
	mov.u32 	%r4, %ctaid.y;
	mov.u32 	%r5, %ctaid.x;
	mad.lo.s32 	%r6, %r1, %r2, %r4;
	mad.lo.s32 	%r7, %r6, %r3, %r5;
	mov.u32 	%r8, %ntid.z;
	mov.u32 	%r9, %ntid.y;
	mov.u32 	%r10, %ntid.x;
	mov.u32 	%r11, %tid.z;
	mov.u32 	%r12, %tid.y;
	mov.u32 	%r13, %tid.x;
	mad.lo.s32 	%r14, %r7, %r8, %r11;
	mad.lo.s32 	%r15, %r14, %r9, %r12;
	mad.lo.s32 	%r16, %r15, %r10, %r13;
	mul.wide.s32 	%rd3, %r16, 4;
	add.s64 	%rd4, %rd2, %rd3;
	st.global.u32 	[%rd4], %r16;
	ret;

}


// ===== COMPILED SASS (sm_100) =====

	.target	sm_100

	.elftype	@"ET_EXEC"


//--------------------- .note.nv.tkinfo           --------------------------
	.section	.note.nv.tkinfo,"",@"SHT_NOTE"
	.sectionflags	@"SHF_NOTE_NV_TKINFO"
	.tkinfo
        /*0018*/ 	.word	0x00000002
        /*0030*/ 	.string	""
        /*0030*/ 	.string	"ptxas"
        /*0030*/ 	.string	"Cuda compilation tools, release 13.0, V13.0.88"
        /*0030*/ 	.string	"Build cuda_13.0.r13.0/compiler.36424714_0"
        /*0030*/ 	.string	"-arch sm_100 -m 64 "



//--------------------- .note.nv.cuinfo           --------------------------
	.section	.note.nv.cuinfo,"",@"SHT_NOTE"
	.sectionflags	@"SHF_NOTE_NV_CUINFO"
        /*0018*/ 	.short	0x0002
        /*001a*/ 	.short	0x0064
        /*001c*/ 	.short	0x0082
	.zero		2


//--------------------- .nv.info                  --------------------------
	.section	.nv.info,"",@"SHT_CUDA_INFO"
	.align	4


	//----- nvinfo : EIATTR_REGCOUNT
	.align		4
        /*0000*/ 	.byte	0x04, 0x2f
        /*0002*/ 	.short	(.L_1 - .L_0)
	.align		4
.L_0:
        /*0004*/ 	.word	index@(_Z15computeThreadIDPj)
        /*0008*/ 	.word	0x0000000c


	//----- nvinfo : EIATTR_FRAME_SIZE
	.align		4
.L_1:
        /*000c*/ 	.byte	0x04, 0x11
        /*000e*/ 	.short	(.L_3 - .L_2)
	.align		4
.L_2:
        /*0010*/ 	.word	index@(_Z15computeThreadIDPj)
        /*0014*/ 	.word	0x00000000


	//----- nvinfo : EIATTR_MIN_STACK_SIZE
	.align		4
.L_3:
        /*0018*/ 	.byte	0x04, 0x12
        /*001a*/ 	.short	(.L_5 - .L_4)
	.align		4
.L_4:
        /*001c*/ 	.word	index@(_Z15computeThreadIDPj)
        /*0020*/ 	.word	0x00000000
.L_5:


//--------------------- .nv.compat                --------------------------
	.section	.nv.compat,"",@"SHT_CUDA_COMPAT_INFO"
	.align	4
        /*0000*/ 	.byte	0x02, 0x09, 0x00, 0x00, 0x02, 0x02, 0x01, 0x00, 0x02, 0x05, 0x05, 0x00, 0x03, 0x07, 0x01, 0x01
        /*0010*/ 	.byte	0x02, 0x03, 0x00, 0x00, 0x02, 0x06, 0x01, 0x00, 0x04, 0x0b, 0x08, 0x00, 0x09, 0x00, 0x00, 0x00
        /*0020*/ 	.byte	0x00, 0x00, 0x00, 0x00


//--------------------- .nv.info._Z15computeThreadIDPj --------------------------
	.section	.nv.info._Z15computeThreadIDPj,"",@"SHT_CUDA_INFO"
	.sectionflags	@""
	.align	4


	//----- nvinfo : EIATTR_CUDA_API_VERSION
	.align		4
        /*0000*/ 	.byte	0x04, 0x37
        /*0002*/ 	.short	(.L_7 - .L_6)
.L_6:
        /*0004*/ 	.word	0x00000082


	//----- nvinfo : EIATTR_KPARAM_INFO
	.align		4
.L_7:
        /*0008*/ 	.byte	0x04, 0x17
        /*000a*/ 	.short	(.L_9 - .L_8)
.L_8:
        /*000c*/ 	.word	0x00000000
        /*0010*/ 	.short	0x0000
        /*0012*/ 	.short	0x0000
        /*0014*/ 	.byte	0x00, 0xf5, 0x21, 0x00


	//----- nvinfo : EIATTR_SPARSE_MMA_MASK
	.align		4
.L_9:
        /*0018*/ 	.byte	0x03, 0x50
        /*001a*/ 	.short	0x0000


	//----- nvinfo : EIATTR_MAXREG_COUNT
	.align		4
        /*001c*/ 	.byte	0x03, 0x1b
        /*001e*/ 	.short	0x00ff


	//----- nvinfo : EIATTR_MERCURY_ISA_VERSION
	.align		4
        /*0020*/ 	.byte	0x03, 0x5f
        /*0022*/ 	.short	0x0101


	//----- nvinfo : EIATTR_VRC_CTA_INIT_COUNT
	.align		4
        /*0024*/ 	.byte	0x02, 0x4a
	.zero		1
	.zero		1


	//----- nvinfo : EIATTR_EXIT_INSTR_OFFSETS
	.align		4
        /*0028*/ 	.byte	0x04, 0x1c
        /*002a*/ 	.short	(.L_11 - .L_10)


	//   ....[0]....
.L_10:
        /*002c*/ 	.word	0x00000150


	//----- nvinfo : EIATTR_CBANK_PARAM_SIZE
	.align		4
.L_11:
        /*0030*/ 	.byte	0x03, 0x19
        /*0032*/ 	.short	0x0008


	//----- nvinfo : EIATTR_PARAM_CBANK
	.align		4
        /*0034*/ 	.byte	0x04, 0x0a
        /*0036*/ 	.short	(.L_13 - .L_12)
	.align		4
.L_12:
        /*0038*/ 	.word	index@(.nv.constant0._Z15computeThreadIDPj)
        /*003c*/ 	.short	0x0380
        /*003e*/ 	.short	0x0008


	//----- nvinfo : EIATTR_SW_WAR
	.align		4
.L_13:
        /*0040*/ 	.byte	0x04, 0x36
        /*0042*/ 	.short	(.L_15 - .L_14)
.L_14:
        /*0044*/ 	.word	0x00000008
.L_15:


//--------------------- .nv.callgraph             --------------------------
	.section	.nv.callgraph,"",@"SHT_CUDA_CALLGRAPH"
	.align	4
	.sectionentsize	8
	.align		4
        /*0000*/ 	.word	0x00000000
	.align		4
        /*0004*/ 	.word	0xffffffff
	.align		4
        /*0008*/ 	.word	0x00000000
	.align		4
        /*000c*/ 	.word	0xfffffffe
	.align		4
        /*0010*/ 	.word	0x00000000
	.align		4
        /*0014*/ 	.word	0xfffffffd
	.align		4
        /*0018*/ 	.word	0x00000000
	.align		4
        /*001c*/ 	.word	0xfffffffc


//--------------------- .text._Z15computeThreadIDPj --------------------------
	.section	.text._Z15computeThreadIDPj,"ax",@progbits
	.align	128
        .global         _Z15computeThreadIDPj
        .type           _Z15computeThreadIDPj,@function
        .size           _Z15computeThreadIDPj,(.L_x_1 - _Z15computeThreadIDPj)
        .other          _Z15computeThreadIDPj,@"STO_CUDA_ENTRY STV_DEFAULT"
_Z15computeThreadIDPj:
.text._Z15computeThreadIDPj:
[----:B------:R-:W-:Y:S08]  /*0000*/  LDC R1, c[0x0][0x37c] ;  /* 0x0000df00ff017b82 */ /* 0x000ff00000000800 */
[----:B------:R-:W-:Y:S01]  /*0010*/  S2UR UR4, SR_CTAID.Z ;  /* 0x00000000000479c3 */ /* 0x000fe20000002700 */
[----:B------:R-:W0:Y:S01]  /*0020*/  LDCU UR5, c[0x0][0x374] ;  /* 0x00006e80ff0577ac */ /* 0x000e220008000800 */
[----:B------:R-:W1:Y:S01]  /*0030*/  S2R R5, SR_TID.Z ;  /* 0x0000000000057919 */ /* 0x000e620000002300 */
[----:B------:R-:W2:Y:S01]  /*0040*/  LDCU UR6, c[0x0][0x370] ;  /* 0x00006e00ff0677ac */ /* 0x000ea20008000800 */
[----:B------:R-:W3:Y:S04]  /*0050*/  S2R R7, SR_TID.Y ;  /* 0x0000000000077919 */ /* 0x000ee80000002200 */
[----:B------:R-:W0:Y:S01]  /*0060*/  S2UR UR7, SR_CTAID.Y ;  /* 0x00000000000779c3 */ /* 0x000e220000002600 */
[----:B------:R-:W4:Y:S07]  /*0070*/  S2R R9, SR_TID.X ;  /* 0x0000000000097919 */ /* 0x000f2e0000002100 */
[----:B------:R-:W2:Y:S08]  /*0080*/  S2UR UR8, SR_CTAID.X ;  /* 0x00000000000879c3 */ /* 0x000eb00000002500 */
[----:B------:R-:W1:Y:S01]  /*0090*/  LDC R0, c[0x0][0x368] ;  /* 0x0000da00ff007b82 */ /* 0x000e620000000800 */
[----:B0-----:R-:W-:-:S07]  /*00a0*/  UIMAD UR4, UR4, UR5, UR7 ;  /* 0x00000005040472a4 */ /* 0x001fce000f8e0207 */
[----:B------:R-:W0:Y:S01]  /*00b0*/  LDC.64 R2, c[0x0][0x380] ;  /* 0x0000e000ff027b82 */ /* 0x000e220000000a00 */
[----:B------:R-:W3:Y:S01]  /*00c0*/  LDCU UR5, c[0x0][0x364] ;  /* 0x00006c80ff0577ac */ /* 0x000ee20008000800 */
[----:B------:R-:W4:Y:S01]  /*00d0*/  LDCU UR9, c[0x0][0x360] ;  /* 0x00006c00ff0977ac */ /* 0x000f220008000800 */
[----:B--2---:R-:W-:Y:S01]  /*00e0*/  UIMAD UR4, UR4, UR6, UR8 ;  /* 0x00000006040472a4 */ /* 0x004fe2000f8e0208 */
[----:B------:R-:W2:Y:S05]  /*00f0*/  LDCU.64 UR6, c[0x0][0x358] ;  /* 0x00006b00ff0677ac */ /* 0x000eaa0008000a00 */
[----:B-1----:R-:W-:-:S04]  /*0100*/  IMAD R0, R0, UR4, R5 ;  /* 0x0000000400007c24 */ /* 0x002fc8000f8e0205 */
[----:B---3--:R-:W-:-:S04]  /*0110*/  IMAD R0, R0, UR5, R7 ;  /* 0x0000000500007c24 */ /* 0x008fc8000f8e0207 */
[----:B----4-:R-:W-:-:S04]  /*0120*/  IMAD R5, R0, UR9, R9 ;  /* 0x0000000900057c24 */ /* 0x010fc8000f8e0209 */
[----:B0-----:R-:W-:-:S05]  /*0130*/  IMAD.WIDE R2, R5, 0x4, R2 ;  /* 0x0000000405027825 */ /* 0x001fca00078e0202 */
[----:B--2---:R-:W-:Y:S01]  /*0140*/  STG.E desc[UR6][R2.64], R5 ;  /* 0x0000000502007986 */ /* 0x004fe2000c101906 */
[----:B------:R-:W-:Y:S05]  /*0150*/  EXIT ;  /* 0x000000000000794d */ /* 0x000fea0003800000 */
.L_x_0:
[----:B------:R-:W-:-:S00]  /*0160*/  BRA `(.L_x_0) ;  /* 0xfffffffc00fc7947 */ /* 0x000fc0000383ffff */
[----:B------:R-:W-:-:S00]  /*0170*/  NOP ;  /* 0x0000000000007918 */ /* 0x000fc00000000000 */
        /* <DEDUP_REMOVED lines=8> */
.L_x_1:


//--------------------- .nv.shared.reserved.0     --------------------------
	.section	.nv.shared.reserved.0,"aw",@nobits
	.weak		__nv_reservedSMEM_offset_0_alias
	.size		__nv_reservedSMEM_offset_0_alias, 0, 64
	.other		__nv_reservedSMEM_offset_0_alias,@"STO_CUDA_RESERVED_SHARED STV_DEFAULT"
__nv_reservedSMEM_offset_0_alias:
	.zero		0
	.zero		64


//--------------------- .nv.constant0._Z15computeThreadIDPj --------------------------
	.section	.nv.constant0._Z15computeThreadIDPj,"a",@progbits
	.sectionflags	@""
	.align	4
.nv.constant0._Z15computeThreadIDPj:
	.zero		904


//--------------------- SYMBOLS --------------------------

	.type		.nv.reservedSmem.offset0,@object
	.size		.nv.reservedSmem.offset0,0x4
